//
// Generated by NVIDIA NVVM Compiler
//
// Compiler Build ID: CL-36424714
// Cuda compilation tools, release 13.0, V13.0.88
// Based on NVVM 20.0.0
//

.version 9.0
.target sm_100
.address_size 64

	// .globl	_Z23stencil3d_basic_studentPKfPfifffffff

.visible .entry _Z23stencil3d_basic_studentPKfPfifffffff(
	.param .u64 .ptr .align 1 _Z23stencil3d_basic_studentPKfPfifffffff_param_0,
	.param .u64 .ptr .align 1 _Z23stencil3d_basic_studentPKfPfifffffff_param_1,
	.param .u32 _Z23stencil3d_basic_studentPKfPfifffffff_param_2,
	.param .f32 _Z23stencil3d_basic_studentPKfPfifffffff_param_3,
	.param .f32 _Z23stencil3d_basic_studentPKfPfifffffff_param_4,
	.param .f32 _Z23stencil3d_basic_studentPKfPfifffffff_param_5,
	.param .f32 _Z23stencil3d_basic_studentPKfPfifffffff_param_6,
	.param .f32 _Z23stencil3d_basic_studentPKfPfifffffff_param_7,
	.param .f32 _Z23stencil3d_basic_studentPKfPfifffffff_param_8,
	.param .f32 _Z23stencil3d_basic_studentPKfPfifffffff_param_9
)
{
	.reg .pred 	%p<14>;
	.reg .b32 	%r<31>;
	.reg .b32 	%f<23>;
	.reg .b64 	%rd<21>;

	ld.param.u64 	%rd3, [_Z23stencil3d_basic_studentPKfPfifffffff_param_0];
	ld.param.u64 	%rd4, [_Z23stencil3d_basic_studentPKfPfifffffff_param_1];
	ld.param.u32 	%r5, [_Z23stencil3d_basic_studentPKfPfifffffff_param_2];
	ld.param.f32 	%f1, [_Z23stencil3d_basic_studentPKfPfifffffff_param_3];
	ld.param.f32 	%f2, [_Z23stencil3d_basic_studentPKfPfifffffff_param_4];
	ld.param.f32 	%f3, [_Z23stencil3d_basic_studentPKfPfifffffff_param_5];
	ld.param.f32 	%f4, [_Z23stencil3d_basic_studentPKfPfifffffff_param_6];
	ld.param.f32 	%f5, [_Z23stencil3d_basic_studentPKfPfifffffff_param_7];
	ld.param.f32 	%f6, [_Z23stencil3d_basic_studentPKfPfifffffff_param_8];
	ld.param.f32 	%f7, [_Z23stencil3d_basic_studentPKfPfifffffff_param_9];
	cvta.to.global.u64 	%rd1, %rd4;
	cvta.to.global.u64 	%rd2, %rd3;
	setp.lt.s32 	%p1, %r5, 1;
	@%p1 bra 	$L__BB0_7;
	mov.u32 	%r6, %ctaid.x;
	mov.u32 	%r7, %ntid.x;
	mov.u32 	%r8, %tid.x;
	mad.lo.s32 	%r1, %r6, %r7, %r8;
	mov.u32 	%r9, %ctaid.y;
	mov.u32 	%r10, %ntid.y;
	mov.u32 	%r11, %tid.y;
	mad.lo.s32 	%r12, %r9, %r10, %r11;
	mov.u32 	%r13, %ctaid.z;
	mov.u32 	%r14, %ntid.z;
	mov.u32 	%r15, %tid.z;
	mad.lo.s32 	%r3, %r13, %r14, %r15;
	max.u32 	%r16, %r3, %r12;
	setp.ge.u32 	%p2, %r16, %r5;
	setp.ge.s32 	%p3, %r1, %r5;
	or.pred  	%p4, %p3, %p2;
	@%p4 bra 	$L__BB0_7;
	setp.eq.s32 	%p5, %r3, 0;
	add.s32 	%r4, %r5, -1;
	setp.ge.u32 	%p6, %r3, %r4;
	or.pred  	%p7, %p5, %p6;
	@%p7 bra 	$L__BB0_5;
	setp.eq.s32 	%p8, %r12, 0;
	setp.ge.u32 	%p9, %r12, %r4;
	or.pred  	%p10, %p8, %p9;
	@%p10 bra 	$L__BB0_5;
	setp.gt.s32 	%p11, %r1, 0;
	setp.lt.u32 	%p12, %r1, %r4;
	and.pred  	%p13, %p11, %p12;
	@%p13 bra 	$L__BB0_6;
$L__BB0_5:
	mad.lo.s32 	%r29, %r5, %r3, %r12;
	mad.lo.s32 	%r30, %r29, %r5, %r1;
	mul.wide.s32 	%rd18, %r30, 4;
	add.s64 	%rd19, %rd2, %rd18;
	ld.global.nc.f32 	%f22, [%rd19];
	add.s64 	%rd20, %rd1, %rd18;
	st.global.f32 	[%rd20], %f22;
	bra.uni 	$L__BB0_7;
$L__BB0_6:
	mul.lo.s32 	%r17, %r5, %r3;
	add.s32 	%r18, %r17, %r12;
	mad.lo.s32 	%r19, %r18, %r5, %r1;
	mul.wide.u32 	%rd5, %r19, 4;
	add.s64 	%rd6, %rd2, %rd5;
	ld.global.nc.f32 	%f8, [%rd6];
	add.s32 	%r20, %r19, -1;
	mul.wide.u32 	%rd7, %r20, 4;
	add.s64 	%rd8, %rd2, %rd7;
	ld.global.nc.f32 	%f9, [%rd8];
	ld.global.nc.f32 	%f10, [%rd6+4];
	add.s32 	%r21, %r18, -1;
	mad.lo.s32 	%r22, %r21, %r5, %r1;
	mul.wide.u32 	%rd9, %r22, 4;
	add.s64 	%rd10, %rd2, %rd9;
	ld.global.nc.f32 	%f11, [%rd10];
	add.s32 	%r23, %r19, %r5;
	mul.wide.u32 	%rd11, %r23, 4;
	add.s64 	%rd12, %rd2, %rd11;
	ld.global.nc.f32 	%f12, [%rd12];
	sub.s32 	%r24, %r17, %r5;
	add.s32 	%r25, %r24, %r12;
	mad.lo.s32 	%r26, %r25, %r5, %r1;
	mul.wide.u32 	%rd13, %r26, 4;
	add.s64 	%rd14, %rd2, %rd13;
	ld.global.nc.f32 	%f13, [%rd14];
	add.s32 	%r27, %r18, %r5;
	mad.lo.s32 	%r28, %r27, %r5, %r1;
	mul.wide.u32 	%rd15, %r28, 4;
	add.s64 	%rd16, %rd2, %rd15;
	ld.global.nc.f32 	%f14, [%rd16];
	mul.f32 	%f15, %f2, %f9;
	fma.rn.f32 	%f16, %f1, %f8, %f15;
	fma.rn.f32 	%f17, %f3, %f10, %f16;
	fma.rn.f32 	%f18, %f4, %f11, %f17;
	fma.rn.f32 	%f19, %f5, %f12, %f18;
	fma.rn.f32 	%f20, %f6, %f13, %f19;
	fma.rn.f32 	%f21, %f7, %f14, %f20;
	add.s64 	%rd17, %rd1, %rd5;
	st.global.f32 	[%rd17], %f21;
$L__BB0_7:
	ret;

}


// ===== COMPILED SASS (sm_100) =====

	.target	sm_100

	.elftype	@"ET_EXEC"


//--------------------- .note.nv.tkinfo           --------------------------
	.section	.note.nv.tkinfo,"",@"SHT_NOTE"
	.sectionflags	@"SHF_NOTE_NV_TKINFO"
	.tkinfo
        /*0018*/ 	.word	0x00000002
        /*0030*/ 	.string	""
        /*0030*/ 	.string	"ptxas"
        /*0030*/ 	.string	"Cuda compilation tools, release 13.0, V13.0.88"
        /*0030*/ 	.string	"Build cuda_13.0.r13.0/compiler.36424714_0"
        /*0030*/ 	.string	"-arch sm_100 -m 64 "



//--------------------- .note.nv.cuinfo           --------------------------
	.section	.note.nv.cuinfo,"",@"SHT_NOTE"
	.sectionflags	@"SHF_NOTE_NV_CUINFO"
        /*0018*/ 	.short	0x0002
        /*001a*/ 	.short	0x0064
        /*001c*/ 	.short	0x0082
	.zero		2


//--------------------- .nv.info                  --------------------------
	.section	.nv.info,"",@"SHT_CUDA_INFO"
	.align	4


	//----- nvinfo : EIATTR_REGCOUNT
	.align		4
        /*0000*/ 	.byte	0x04, 0x2f
        /*0002*/ 	.short	(.L_1 - .L_0)
	.align		4
.L_0:
        /*0004*/ 	.word	index@(_Z23stencil3d_basic_studentPKfPfifffffff)
        /*0008*/ 	.word	0x00000016


	//----- nvinfo : EIATTR_FRAME_SIZE
	.align		4
.L_1:
        /*000c*/ 	.byte	0x04, 0x11
        /*000e*/ 	.short	(.L_3 - .L_2)
	.align		4
.L_2:
        /*0010*/ 	.word	index@(_Z23stencil3d_basic_studentPKfPfifffffff)
        /*0014*/ 	.word	0x00000000


	//----- nvinfo : EIATTR_MIN_STACK_SIZE
	.align		4
.L_3:
        /*0018*/ 	.byte	0x04, 0x12
        /*001a*/ 	.short	(.L_5 - .L_4)
	.align		4
.L_4:
        /*001c*/ 	.word	index@(_Z23stencil3d_basic_studentPKfPfifffffff)
        /*0020*/ 	.word	0x00000000
.L_5:


//--------------------- .nv.compat                --------------------------
	.section	.nv.compat,"",@"SHT_CUDA_COMPAT_INFO"
	.align	4
        /*0000*/ 	.byte	0x02, 0x09, 0x00, 0x00, 0x02, 0x02, 0x01, 0x00, 0x02, 0x05, 0x05, 0x00, 0x03, 0x07, 0x01, 0x01
        /*0010*/ 	.byte	0x02, 0x03, 0x00, 0x00, 0x02, 0x06, 0x01, 0x00, 0x04, 0x0b, 0x08, 0x00, 0x09, 0x00, 0x00, 0x00
        /*0020*/ 	.byte	0x00, 0x00, 0x00, 0x00


//--------------------- .nv.info._Z23stencil3d_basic_studentPKfPfifffffff --------------------------
	.section	.nv.info._Z23stencil3d_basic_studentPKfPfifffffff,"",@"SHT_CUDA_INFO"
	.sectionflags	@""
	.align	4


	//----- nvinfo : EIATTR_CUDA_API_VERSION
	.align		4
        /*0000*/ 	.byte	0x04, 0x37
        /*0002*/ 	.short	(.L_7 - .L_6)
.L_6:
        /*0004*/ 	.word	0x00000082


	//----- nvinfo : EIATTR_KPARAM_INFO
	.align		4
.L_7:
        /*0008*/ 	.byte	0x04, 0x17
        /*000a*/ 	.short	(.L_9 - .L_8)
.L_8:
        /*000c*/ 	.word	0x00000000
        /*0010*/ 	.short	0x0009
        /*0012*/ 	.short	0x002c
        /*0014*/ 	.byte	0x00, 0xf0, 0x11, 0x00


	//----- nvinfo : EIATTR_KPARAM_INFO
	.align		4
.L_9:
        /*0018*/ 	.byte	0x04, 0x17
        /*001a*/ 	.short	(.L_11 - .L_10)
.L_10:
        /*001c*/ 	.word	0x00000000
        /*0020*/ 	.short	0x0008
        /*0022*/ 	.short	0x0028
        /*0024*/ 	.byte	0x00, 0xf0, 0x11, 0x00


	//----- nvinfo : EIATTR_KPARAM_INFO
	.align		4
.L_11:
        /*0028*/ 	.byte	0x04, 0x17
        /*002a*/ 	.short	(.L_13 - .L_12)
.L_12:
        /*002c*/ 	.word	0x00000000
        /*0030*/ 	.short	0x0007
        /*0032*/ 	.short	0x0024
        /*0034*/ 	.byte	0x00, 0xf0, 0x11, 0x00


	//----- nvinfo : EIATTR_KPARAM_INFO
	.align		4
.L_13:
        /*0038*/ 	.byte	0x04, 0x17
        /*003a*/ 	.short	(.L_15 - .L_14)
.L_14:
        /*003c*/ 	.word	0x00000000
        /*0040*/ 	.short	0x0006
        /*0042*/ 	.short	0x0020
        /*0044*/ 	.byte	0x00, 0xf0, 0x11, 0x00


	//----- nvinfo : EIATTR_KPARAM_INFO
	.align		4
.L_15:
        /*0048*/ 	.byte	0x04, 0x17
        /*004a*/ 	.short	(.L_17 - .L_16)
.L_16:
        /*004c*/ 	.word	0x00000000
        /*0050*/ 	.short	0x0005
        /*0052*/ 	.short	0x001c
        /*0054*/ 	.byte	0x00, 0xf0, 0x11, 0x00


	//----- nvinfo : EIATTR_KPARAM_INFO
	.align		4
.L_17:
        /*0058*/ 	.byte	0x04, 0x17
        /*005a*/ 	.short	(.L_19 - .L_18)
.L_18:
        /*005c*/ 	.word	0x00000000
        /*0060*/ 	.short	0x0004
        /*0062*/ 	.short	0x0018
        /*0064*/ 	.byte	0x00, 0xf0, 0x11, 0x00


	//----- nvinfo : EIATTR_KPARAM_INFO
	.align		4
.L_19:
        /*0068*/ 	.byte	0x04, 0x17
        /*006a*/ 	.short	(.L_21 - .L_20)
.L_20:
        /*006c*/ 	.word	0x00000000
        /*0070*/ 	.short	0x0003
        /*0072*/ 	.short	0x0014
        /*0074*/ 	.byte	0x00, 0xf0, 0x11, 0x00


	//----- nvinfo : EIATTR_KPARAM_INFO
	.align		4
.L_21:
        /*0078*/ 	.byte	0x04, 0x17
        /*007a*/ 	.short	(.L_23 - .L_22)
.L_22:
        /*007c*/ 	.word	0x00000000
        /*0080*/ 	.short	0x0002
        /*0082*/ 	.short	0x0010
        /*0084*/ 	.byte	0x00, 0xf0, 0x11, 0x00


	//----- nvinfo : EIATTR_KPARAM_INFO
	.align		4
.L_23:
        /*0088*/ 	.byte	0x04, 0x17
        /*008a*/ 	.short	(.L_25 - .L_24)
.L_24:
        /*008c*/ 	.word	0x00000000
        /*0090*/ 	.short	0x0001
        /*0092*/ 	.short	0x0008
        /*0094*/ 	.byte	0x00, 0xf5, 0x21, 0x00


	//----- nvinfo : EIATTR_KPARAM_INFO
	.align		4
.L_25:
        /*0098*/ 	.byte	0x04, 0x17
        /*009a*/ 	.short	(.L_27 - .L_26)
.L_26:
        /*009c*/ 	.word	0x00000000
        /*00a0*/ 	.short	0x0000
        /*00a2*/ 	.short	0x0000
        /*00a4*/ 	.byte	0x00, 0xf5, 0x21, 0x00


	//----- nvinfo : EIATTR_SPARSE_MMA_MASK
	.align		4
.L_27:
        /*00a8*/ 	.byte	0x03, 0x50
        /*00aa*/ 	.short	0x0000


	//----- nvinfo : EIATTR_MAXREG_COUNT
	.align		4
        /*00ac*/ 	.byte	0x03, 0x1b
        /*00ae*/ 	.short	0x00ff


	//----- nvinfo : EIATTR_MERCURY_ISA_VERSION
	.align		4
        /*00b0*/ 	.byte	0x03, 0x5f
        /*00b2*/ 	.short	0x0101


	//----- nvinfo : EIATTR_VRC_CTA_INIT_COUNT
	.align		4
        /*00b4*/ 	.byte	0x02, 0x4a
	.zero		1
	.zero		1


	//----- nvinfo : EIATTR_EXIT_INSTR_OFFSETS
	.align		4
        /*00b8*/ 	.byte	0x04, 0x1c
        /*00ba*/ 	.short	(.L_29 - .L_28)


	//   ....[0]....
.L_28:
        /*00bc*/ 	.word	0x00000030


	//   ....[1]....
        /*00c0*/ 	.word	0x00000130


	//   ....[2]....
        /*00c4*/ 	.word	0x00000280


	//   ....[3]....
        /*00c8*/ 	.word	0x000004f0


	//----- nvinfo : EIATTR_CRS_STACK_SIZE
	.align		4
.L_29:
        /*00cc*/ 	.byte	0x04, 0x1e
        /*00ce*/ 	.short	(.L_31 - .L_30)
.L_30:
        /*00d0*/ 	.word	0x00000000


	//----- nvinfo : EIATTR_CBANK_PARAM_SIZE
	.align		4
.L_31:
        /*00d4*/ 	.byte	0x03, 0x19
        /*00d6*/ 	.short	0x0030


	//----- nvinfo : EIATTR_PARAM_CBANK
	.align		4
        /*00d8*/ 	.byte	0x04, 0x0a
        /*00da*/ 	.short	(.L_33 - .L_32)
	.align		4
.L_32:
        /*00dc*/ 	.word	index@(.nv.constant0._Z23stencil3d_basic_studentPKfPfifffffff)
        /*00e0*/ 	.short	0x0380
        /*00e2*/ 	.short	0x0030


	//----- nvinfo : EIATTR_SW_WAR
	.align		4
.L_33:
        /*00e4*/ 	.byte	0x04, 0x36
        /*00e6*/ 	.short	(.L_35 - .L_34)
.L_34:
        /*00e8*/ 	.word	0x00000008
.L_35:


//--------------------- .nv.callgraph             --------------------------
	.section	.nv.callgraph,"",@"SHT_CUDA_CALLGRAPH"
	.align	4
	.sectionentsize	8
	.align		4
        /*0000*/ 	.word	0x00000000
	.align		4
        /*0004*/ 	.word	0xffffffff
	.align		4
        /*0008*/ 	.word	0x00000000
	.align		4
        /*000c*/ 	.word	0xfffffffe
	.align		4
        /*0010*/ 	.word	0x00000000
	.align		4
        /*0014*/ 	.word	0xfffffffd
	.align		4
        /*0018*/ 	.word	0x00000000
	.align		4
        /*001c*/ 	.word	0xfffffffc


//--------------------- .text._Z23stencil3d_basic_studentPKfPfifffffff --------------------------
	.section	.text._Z23stencil3d_basic_studentPKfPfifffffff,"ax",@progbits
	.align	128
        .global         _Z23stencil3d_basic_studentPKfPfifffffff
        .type           _Z23stencil3d_basic_studentPKfPfifffffff,@function
        .size           _Z23stencil3d_basic_studentPKfPfifffffff,(.L_x_4 - _Z23stencil3d_basic_studentPKfPfifffffff)
        .other          _Z23stencil3d_basic_studentPKfPfifffffff,@"STO_CUDA_ENTRY STV_DEFAULT"
_Z23stencil3d_basic_studentPKfPfifffffff:
.text._Z23stencil3d_basic_studentPKfPfifffffff:
[----:B------:R-:W-:Y:S08]  /*0000*/  LDC R1, c[0x0][0x37c] ;  /* 0x0000df00ff017b82 */ /* 0x000ff00000000800 */
[----:B------:R-:W0:Y:S02]  /*0010*/  LDC R9, c[0x0][0x390] ;  /* 0x0000e400ff097b82 */ /* 0x000e240000000800 */
[----:B0-----:R-:W-:-:S13]  /*0020*/  ISETP.GE.AND P0, PT, R9, 0x1, PT ;  /* 0x000000010900780c */ /* 0x001fda0003f06270 */
[----:B------:R-:W-:Y:S05]  /*0030*/  @!P0 EXIT ;  /* 0x000000000000894d */ /* 0x000fea0003800000 */
[----:B------:R-:W0:Y:S01]  /*0040*/  S2R R5, SR_TID.Y ;  /* 0x0000000000057919 */ /* 0x000e220000002200 */
[----:B------:R-:W1:Y:S01]  /*0050*/  LDC R0, c[0x0][0x360] ;  /* 0x0000d800ff007b82 */ /* 0x000e620000000800 */
[----:B------:R-:W2:Y:S01]  /*0060*/  S2R R7, SR_TID.Z ;  /* 0x0000000000077919 */ /* 0x000ea20000002300 */
[----:B------:R-:W1:Y:S06]  /*0070*/  S2R R3, SR_TID.X ;  /* 0x0000000000037919 */ /* 0x000e6c0000002100 */
[----:B------:R-:W0:Y:S08]  /*0080*/  LDC R10, c[0x0][0x364] ;  /* 0x0000d900ff0a7b82 */ /* 0x000e300000000800 */
[----:B------:R-:W0:Y:S08]  /*0090*/  S2UR UR5, SR_CTAID.Y ;  /* 0x00000000000579c3 */ /* 0x000e300000002600 */
[----:B------:R-:W2:Y:S08]  /*00a0*/  S2UR UR6, SR_CTAID.Z ;  /* 0x00000000000679c3 */ /* 0x000eb00000002700 */
[----:B------:R-:W2:Y:S08]  /*00b0*/  LDC R8, c[0x0][0x368] ;  /* 0x0000da00ff087b82 */ /* 0x000eb00000000800 */
[----:B------:R-:W1:Y:S01]  /*00c0*/  S2UR UR4, SR_CTAID.X ;  /* 0x00000000000479c3 */ /* 0x000e620000002500 */
[----:B0-----:R-:W-:-:S02]  /*00d0*/  IMAD R10, R10, UR5, R5 ;  /* 0x000000050a0a7c24 */ /* 0x001fc4000f8e0205 */
[----:B--2---:R-:W-:-:S05]  /*00e0*/  IMAD R8, R8, UR6, R7 ;  /* 0x0000000608087c24 */ /* 0x004fca000f8e0207 */
[----:B------:R-:W-:Y:S01]  /*00f0*/  VIMNMX.U32 R2, PT, PT, R10, R8, !PT ;  /* 0x000000080a027248 */ /* 0x000fe20007fe0000 */
[----:B-1----:R-:W-:-:S03]  /*0100*/  IMAD R0, R0, UR4, R3 ;  /* 0x0000000400007c24 */ /* 0x002fc6000f8e0203 */
[----:B------:R-:W-:-:S04]  /*0110*/  ISETP.GE.U32.AND P0, PT, R2, R9, PT ;  /* 0x000000090200720c */ /* 0x000fc80003f06070 */
[----:B------:R-:W-:-:S13]  /*0120*/  ISETP.GE.OR P0, PT, R0, R9, P0 ;  /* 0x000000090000720c */ /* 0x000fda0000706670 */
[----:B------:R-:W-:Y:S05]  /*0130*/  @P0 EXIT ;  /* 0x000000000000094d */ /* 0x000fea0003800000 */
[----:B------:R-:W-:Y:S01]  /*0140*/  IADD3 R3, PT, PT, R9, -0x1, RZ ;  /* 0xffffffff09037810 */ /* 0x000fe20007ffe0ff */
[----:B------:R-:W0:Y:S01]  /*0150*/  LDCU.64 UR4, c[0x0][0x358] ;  /* 0x00006b00ff0477ac */ /* 0x000e220008000a00 */
[----:B------:R-:W-:Y:S02]  /*0160*/  BSSY.RECONVERGENT B0, `(.L_x_0) ;  /* 0x0000009000007945 */ /* 0x000fe40003800200 */
[----:B------:R-:W-:-:S04]  /*0170*/  ISETP.GE.U32.AND P0, PT, R8, R3, PT ;  /* 0x000000030800720c */ /* 0x000fc80003f06070 */
[----:B------:R-:W-:-:S13]  /*0180*/  ISETP.EQ.OR P0, PT, R8, RZ, P0 ;  /* 0x000000ff0800720c */ /* 0x000fda0000702670 */
[----:B0-----:R-:W-:Y:S05]  /*0190*/  @P0 BRA `(.L_x_1) ;  /* 0x0000000000140947 */ /* 0x001fea0003800000 */
[-C--:B------:R-:W-:Y:S02]  /*01a0*/  ISETP.GE.U32.AND P1, PT, R10, R3.reuse, PT ;  /* 0x000000030a00720c */ /* 0x080fe40003f26070 */
[----:B------:R-:W-:Y:S02]  /*01b0*/  ISETP.GE.U32.AND P0, PT, R0, R3, PT ;  /* 0x000000030000720c */ /* 0x000fe40003f06070 */
[----:B------:R-:W-:Y:S02]  /*01c0*/  ISETP.EQ.OR P1, PT, R10, RZ, P1 ;  /* 0x000000ff0a00720c */ /* 0x000fe40000f22670 */
[----:B------:R-:W-:-:S13]  /*01d0*/  ISETP.GT.AND P0, PT, R0, RZ, !P0 ;  /* 0x000000ff0000720c */ /* 0x000fda0004704270 */
[----:B------:R-:W-:Y:S05]  /*01e0*/  @P0 BRA !P1, `(.L_x_2) ;  /* 0x0000000000280947 */ /* 0x000fea0004800000 */
.L_x_1:
[----:B------:R-:W-:Y:S05]  /*01f0*/  BSYNC.RECONVERGENT B0 ;  /* 0x0000000000007941 */ /* 0x000fea0003800200 */
.L_x_0:
[----:B------:R-:W0:Y:S01]  /*0200*/  LDC.64 R2, c[0x0][0x380] ;  /* 0x0000e000ff027b82 */ /* 0x000e220000000a00 */
[----:B------:R-:W-:-:S04]  /*0210*/  IMAD R8, R8, R9, R10 ;  /* 0x0000000908087224 */ /* 0x000fc800078e020a */
[----:B------:R-:W-:-:S03]  /*0220*/  IMAD R9, R8, R9, R0 ;  /* 0x0000000908097224 */ /* 0x000fc600078e0200 */
[----:B------:R-:W1:Y:S01]  /*0230*/  LDC.64 R4, c[0x0][0x388] ;  /* 0x0000e200ff047b82 */ /* 0x000e620000000a00 */
[----:B0-----:R-:W-:-:S06]  /*0240*/  IMAD.WIDE R2, R9, 0x4, R2 ;  /* 0x0000000409027825 */ /* 0x001fcc00078e0202 */
[----:B------:R-:W2:Y:S01]  /*0250*/  LDG.E.CONSTANT R3, desc[UR4][R2.64] ;  /* 0x0000000402037981 */ /* 0x000ea2000c1e9900 */
[----:B-1----:R-:W-:-:S05]  /*0260*/  IMAD.WIDE R4, R9, 0x4, R4 ;  /* 0x0000000409047825 */ /* 0x002fca00078e0204 */
[----:B--2---:R-:W-:Y:S01]  /*0270*/  STG.E desc[UR4][R4.64], R3 ;  /* 0x0000000304007986 */ /* 0x004fe2000c101904 */
[----:B------:R-:W-:Y:S05]  /*0280*/  EXIT ;  /* 0x000000000000794d */ /* 0x000fea0003800000 */
.L_x_2:
[----:B------:R-:W0:Y:S01]  /*0290*/  LDC.64 R2, c[0x0][0x380] ;  /* 0x0000e000ff027b82 */ /* 0x000e220000000a00 */
[-C--:B------:R-:W-:Y:S01]  /*02a0*/  IMAD R18, R8, R9.reuse, R10 ;  /* 0x0000000908127224 */ /* 0x080fe200078e020a */
[----:B------:R-:W1:Y:S03]  /*02b0*/  LDCU.64 UR6, c[0x0][0x398] ;  /* 0x00007300ff0677ac */ /* 0x000e660008000a00 */
[CCC-:B------:R-:W-:Y:S01]  /*02c0*/  IMAD R5, R18.reuse, R9.reuse, R0.reuse ;  /* 0x0000000912057224 */ /* 0x1c0fe200078e0200 */
[----:B------:R-:W-:Y:S01]  /*02d0*/  IADD3 R11, PT, PT, R18, -0x1, RZ ;  /* 0xffffffff120b7810 */ /* 0x000fe20007ffe0ff */
[-C--:B------:R-:W-:Y:S01]  /*02e0*/  IMAD R13, R8, R9.reuse, -R9 ;  /* 0x00000009080d7224 */ /* 0x080fe200078e0a09 */
[----:B------:R-:W2:Y:S02]  /*02f0*/  LDCU UR8, c[0x0][0x394] ;  /* 0x00007280ff0877ac */ /* 0x000ea40008000800 */
[----:B------:R-:W-:Y:S01]  /*0300*/  IADD3 R15, PT, PT, R5, -0x1, RZ ;  /* 0xffffffff050f7810 */ /* 0x000fe20007ffe0ff */
[----:B------:R-:W-:Y:S01]  /*0310*/  IMAD R11, R11, R9, R0 ;  /* 0x000000090b0b7224 */ /* 0x000fe200078e0200 */
[----:B------:R-:W-:Y:S01]  /*0320*/  IADD3 R13, PT, PT, R10, R13, RZ ;  /* 0x0000000d0a0d7210 */ /* 0x000fe20007ffe0ff */
[----:B------:R-:W3:Y:S01]  /*0330*/  LDCU.128 UR12, c[0x0][0x3a0] ;  /* 0x00007400ff0c77ac */ /* 0x000ee20008000c00 */
[----:B------:R-:W-:Y:S01]  /*0340*/  IADD3 R17, PT, PT, R5, R9, RZ ;  /* 0x0000000905117210 */ /* 0x000fe20007ffe0ff */
[----:B0-----:R-:W-:-:S04]  /*0350*/  IMAD.WIDE.U32 R14, R15, 0x4, R2 ;  /* 0x000000040f0e7825 */ /* 0x001fc800078e0002 */
[--C-:B------:R-:W-:Y:S01]  /*0360*/  IMAD.WIDE.U32 R6, R5, 0x4, R2.reuse ;  /* 0x0000000405067825 */ /* 0x100fe200078e0002 */
[----:B------:R0:W1:Y:S04]  /*0370*/  LDG.E.CONSTANT R4, desc[UR4][R14.64] ;  /* 0x000000040e047981 */ /* 0x000068000c1e9900 */
[----:B------:R-:W2:Y:S01]  /*0380*/  LDG.E.CONSTANT R8, desc[UR4][R6.64] ;  /* 0x0000000406087981 */ /* 0x000ea2000c1e9900 */
[----:B------:R-:W-:Y:S01]  /*0390*/  IMAD.WIDE.U32 R10, R11, 0x4, R2 ;  /* 0x000000040b0a7825 */ /* 0x000fe200078e0002 */
[-C--:B------:R-:W-:Y:S02]  /*03a0*/  IADD3 R18, PT, PT, R18, R9.reuse, RZ ;  /* 0x0000000912127210 */ /* 0x080fe40007ffe0ff */
[----:B------:R1:W4:Y:S01]  /*03b0*/  LDG.E.CONSTANT R12, desc[UR4][R6.64+0x4] ;  /* 0x00000404060c7981 */ /* 0x000322000c1e9900 */
[----:B------:R-:W-:-:S02]  /*03c0*/  IMAD R13, R13, R9, R0 ;  /* 0x000000090d0d7224 */ /* 0x000fc400078e0200 */
[----:B------:R-:W-:Y:S01]  /*03d0*/  IMAD.WIDE.U32 R16, R17, 0x4, R2 ;  /* 0x0000000411107825 */ /* 0x000fe200078e0002 */
[----:B------:R-:W3:Y:S03]  /*03e0*/  LDG.E.CONSTANT R10, desc[UR4][R10.64] ;  /* 0x000000040a0a7981 */ /* 0x000ee6000c1e9900 */
[----:B------:R-:W-:Y:S02]  /*03f0*/  IMAD R19, R18, R9, R0 ;  /* 0x0000000912137224 */ /* 0x000fe400078e0200 */
[--C-:B0-----:R-:W-:Y:S01]  /*0400*/  IMAD.WIDE.U32 R14, R13, 0x4, R2.reuse ;  /* 0x000000040d0e7825 */ /* 0x101fe200078e0002 */
[----:B------:R-:W5:Y:S03]  /*0410*/  LDG.E.CONSTANT R16, desc[UR4][R16.64] ;  /* 0x0000000410107981 */ /* 0x000f66000c1e9900 */
[----:B------:R-:W-:-:S02]  /*0420*/  IMAD.WIDE.U32 R18, R19, 0x4, R2 ;  /* 0x0000000413127825 */ /* 0x000fc400078e0002 */
[----:B------:R-:W5:Y:S01]  /*0430*/  LDG.E.CONSTANT R14, desc[UR4][R14.64] ;  /* 0x000000040e0e7981 */ /* 0x000f62000c1e9900 */
[----:B------:R-:W0:Y:S03]  /*0440*/  LDC.64 R2, c[0x0][0x388] ;  /* 0x0000e200ff027b82 */ /* 0x000e260000000a00 */
[----:B------:R-:W5:Y:S01]  /*0450*/  LDG.E.CONSTANT R18, desc[UR4][R18.64] ;  /* 0x0000000412127981 */ /* 0x000f62000c1e9900 */
[----:B0-----:R-:W-:-:S04]  /*0460*/  IMAD.WIDE.U32 R2, R5, 0x4, R2 ;  /* 0x0000000405027825 */ /* 0x001fc800078e0002 */
[----:B-1----:R-:W-:-:S04]  /*0470*/  FMUL R7, R4, UR6 ;  /* 0x0000000604077c20 */ /* 0x002fc80008400000 */
[----:B--2---:R-:W-:-:S04]  /*0480*/  FFMA R7, R8, UR8, R7 ;  /* 0x0000000808077c23 */ /* 0x004fc80008000007 */
[----:B----4-:R-:W-:-:S04]  /*0490*/  FFMA R7, R12, UR7, R7 ;  /* 0x000000070c077c23 */ /* 0x010fc80008000007 */
[----:B---3--:R-:W-:-:S04]  /*04a0*/  FFMA R7, R10, UR12, R7 ;  /* 0x0000000c0a077c23 */ /* 0x008fc80008000007 */
[----:B-----5:R-:W-:-:S04]  /*04b0*/  FFMA R7, R16, UR13, R7 ;  /* 0x0000000d10077c23 */ /* 0x020fc80008000007 */
[----:B------:R-:W-:-:S04]  /*04c0*/  FFMA R7, R14, UR14, R7 ;  /* 0x0000000e0e077c23 */ /* 0x000fc80008000007 */
[----:B------:R-:W-:-:S05]  /*04d0*/  FFMA R7, R18, UR15, R7 ;  /* 0x0000000f12077c23 */ /* 0x000fca0008000007 */
[----:B------:R-:W-:Y:S01]  /*04e0*/  STG.E desc[UR4][R2.64], R7 ;  /* 0x0000000702007986 */ /* 0x000fe2000c101904 */
[----:B------:R-:W-:Y:S05]  /*04f0*/  EXIT ;  /* 0x000000000000794d */ /* 0x000fea0003800000 */
.L_x_3:
[----:B------:R-:W-:-:S00]  /*0500*/  BRA `(.L_x_3) ;  /* 0xfffffffc00fc7947 */ /* 0x000fc0000383ffff */
[----:B------:R-:W-:-:S00]  /*0510*/  NOP ;  /* 0x0000000000007918 */ /* 0x000fc00000000000 */
        /* <DEDUP_REMOVED lines=14> */
.L_x_4:


//--------------------- .nv.shared.reserved.0     --------------------------
	.section	.nv.shared.reserved.0,"aw",@nobits
	.weak		__nv_reservedSMEM_offset_0_alias
	.size		__nv_reservedSMEM_offset_0_alias, 0, 64
	.other		__nv_reservedSMEM_offset_0_alias,@"STO_CUDA_RESERVED_SHARED STV_DEFAULT"
__nv_reservedSMEM_offset_0_alias:
	.zero		0
	.zero		64


//--------------------- .nv.constant0._Z23stencil3d_basic_studentPKfPfifffffff --------------------------
	.section	.nv.constant0._Z23stencil3d_basic_studentPKfPfifffffff,"a",@progbits
	.sectionflags	@""
	.align	4
.nv.constant0._Z23stencil3d_basic_studentPKfPfifffffff:
	.zero		944


//--------------------- SYMBOLS --------------------------

	.type		.nv.reservedSmem.offset0,@object
	.size		.nv.reservedSmem.offset0,0x4
